	.headerflags	@"EF_CUDA_TEXMODE_UNIFIED EF_CUDA_64BIT_ADDRESS EF_CUDA_ACCELERATORS EF_CUDA_SM90 EF_CUDA_VIRTUAL_SM(EF_CUDA_SM90)"
	.elftype	@"ET_EXEC"


//--------------------- .nv.info                  --------------------------
	.section	.nv.info,"",@"SHT_CUDA_INFO"
	.align	4


	//----- nvinfo : EIATTR_REGCOUNT
	.align		4
        /*0000*/ 	.byte	0x04, 0x2f
        /*0002*/ 	.short	(.L_3 - .L_2)
	.align		4
.L_2:
        /*0004*/ 	.word	index@(triton_poi_fused__native_batch_norm_legit_no_training_add_9)
        /*0008*/ 	.word	0x00000028


	//----- nvinfo : EIATTR_MIN_STACK_SIZE
	.align		4
.L_3:
        /*000c*/ 	.byte	0x04, 0x12
        /*000e*/ 	.short	(.L_5 - .L_4)
	.align		4
.L_4:
        /*0010*/ 	.word	index@(triton_poi_fused__native_batch_norm_legit_no_training_add_9)
        /*0014*/ 	.word	0x00000000


	//----- nvinfo : EIATTR_FRAME_SIZE
	.align		4
.L_5:
        /*0018*/ 	.byte	0x04, 0x11
        /*001a*/ 	.short	(.L_7 - .L_6)
	.align		4
.L_6:
        /*001c*/ 	.word	index@(triton_poi_fused__native_batch_norm_legit_no_training_add_9)
        /*0020*/ 	.word	0x00000000


	//----- nvinfo : EIATTR_MIN_STACK_SIZE
	.align		4
.L_7:
        /*0024*/ 	.byte	0x04, 0x12
        /*0026*/ 	.short	(.L_9 - .L_8)
	.align		4
.L_8:
        /*0028*/ 	.word	index@(triton_poi_fused__native_batch_norm_legit_no_training_add_9)
        /*002c*/ 	.word	0x00000000
.L_9:


//--------------------- .nv.info.triton_poi_fused__native_batch_norm_legit_no_training_add_9 --------------------------
	.section	.nv.info.triton_poi_fused__native_batch_norm_legit_no_training_add_9,"",@"SHT_CUDA_INFO"
	.sectionflags	@""
	.align	4


	//----- nvinfo : EIATTR_CUDA_API_VERSION
	.align		4
        /*0000*/ 	.byte	0x04, 0x37
        /*0002*/ 	.short	(.L_11 - .L_10)
.L_10:
        /*0004*/ 	.word	0x0000007c


	//----- nvinfo : EIATTR_KPARAM_INFO
	.align		4
.L_11:
        /*0008*/ 	.byte	0x04, 0x17
        /*000a*/ 	.short	(.L_13 - .L_12)
.L_12:
        /*000c*/ 	.word	0x00000000
        /*0010*/ 	.short	0x0008
        /*0012*/ 	.short	0x003c
        /*0014*/ 	.byte	0x00, 0xf0, 0x11, 0x00


	//----- nvinfo : EIATTR_KPARAM_INFO
	.align		4
.L_13:
        /*0018*/ 	.byte	0x04, 0x17
        /*001a*/ 	.short	(.L_15 - .L_14)
.L_14:
        /*001c*/ 	.word	0x00000000
        /*0020*/ 	.short	0x0007
        /*0022*/ 	.short	0x0038
        /*0024*/ 	.byte	0x00, 0xf0, 0x11, 0x00


	//----- nvinfo : EIATTR_KPARAM_INFO
	.align		4
.L_15:
        /*0028*/ 	.byte	0x04, 0x17
        /*002a*/ 	.short	(.L_17 - .L_16)
.L_16:
        /*002c*/ 	.word	0x00000000
        /*0030*/ 	.short	0x0006
        /*0032*/ 	.short	0x0030
        /*0034*/ 	.byte	0x00, 0xf4, 0x21, 0x00


	//----- nvinfo : EIATTR_KPARAM_INFO
	.align		4
.L_17:
        /*0038*/ 	.byte	0x04, 0x17
        /*003a*/ 	.short	(.L_19 - .L_18)
.L_18:
        /*003c*/ 	.word	0x00000000
        /*0040*/ 	.short	0x0005
        /*0042*/ 	.short	0x0028
        /*0044*/ 	.byte	0x00, 0xf4, 0x21, 0x00


	//----- nvinfo : EIATTR_KPARAM_INFO
	.align		4
.L_19:
        /*0048*/ 	.byte	0x04, 0x17
        /*004a*/ 	.short	(.L_21 - .L_20)
.L_20:
        /*004c*/ 	.word	0x00000000
        /*0050*/ 	.short	0x0004
        /*0052*/ 	.short	0x0020
        /*0054*/ 	.byte	0x00, 0xf4, 0x21, 0x00


	//----- nvinfo : EIATTR_KPARAM_INFO
	.align		4
.L_21:
        /*0058*/ 	.byte	0x04, 0x17
        /*005a*/ 	.short	(.L_23 - .L_22)
.L_22:
        /*005c*/ 	.word	0x00000000
        /*0060*/ 	.short	0x0003
        /*0062*/ 	.short	0x0018
        /*0064*/ 	.byte	0x00, 0xf4, 0x21, 0x00


	//----- nvinfo : EIATTR_KPARAM_INFO
	.align		4
.L_23:
        /*0068*/ 	.byte	0x04, 0x17
        /*006a*/ 	.short	(.L_25 - .L_24)
.L_24:
        /*006c*/ 	.word	0x00000000
        /*0070*/ 	.short	0x0002
        /*0072*/ 	.short	0x0010
        /*0074*/ 	.byte	0x00, 0xf4, 0x21, 0x00


	//----- nvinfo : EIATTR_KPARAM_INFO
	.align		4
.L_25:
        /*0078*/ 	.byte	0x04, 0x17
        /*007a*/ 	.short	(.L_27 - .L_26)
.L_26:
        /*007c*/ 	.word	0x00000000
        /*0080*/ 	.short	0x0001
        /*0082*/ 	.short	0x0008
        /*0084*/ 	.byte	0x00, 0xf4, 0x21, 0x00


	//----- nvinfo : EIATTR_KPARAM_INFO
	.align		4
.L_27:
        /*0088*/ 	.byte	0x04, 0x17
        /*008a*/ 	.short	(.L_29 - .L_28)
.L_28:
        /*008c*/ 	.word	0x00000000
        /*0090*/ 	.short	0x0000
        /*0092*/ 	.short	0x0000
        /*0094*/ 	.byte	0x00, 0xf4, 0x21, 0x00


	//----- nvinfo : EIATTR_SPARSE_MMA_MASK
	.align		4
.L_29:
        /*0098*/ 	.byte	0x03, 0x50
        /*009a*/ 	.short	0x0000


	//----- nvinfo : EIATTR_MAXREG_COUNT
	.align		4
        /*009c*/ 	.byte	0x03, 0x1b
        /*009e*/ 	.short	0x00ff


	//----- nvinfo : EIATTR_EXIT_INSTR_OFFSETS
	.align		4
        /*00a0*/ 	.byte	0x04, 0x1c
        /*00a2*/ 	.short	(.L_31 - .L_30)


	//   ....[0]....
.L_30:
        /*00a4*/ 	.word	0x00000ba0


	//   ....[1]....
        /*00a8*/ 	.word	0x00000bf0


	//----- nvinfo : EIATTR_REQNTID
	.align		4
.L_31:
        /*00ac*/ 	.byte	0x04, 0x10
        /*00ae*/ 	.short	(.L_33 - .L_32)
.L_32:
        /*00b0*/ 	.word	0x00000080
        /*00b4*/ 	.word	0x00000001
        /*00b8*/ 	.word	0x00000001


	//----- nvinfo : EIATTR_CBANK_PARAM_SIZE
	.align		4
.L_33:
        /*00bc*/ 	.byte	0x03, 0x19
        /*00be*/ 	.short	0x0040


	//----- nvinfo : EIATTR_PARAM_CBANK
	.align		4
        /*00c0*/ 	.byte	0x04, 0x0a
        /*00c2*/ 	.short	(.L_35 - .L_34)
	.align		4
.L_34:
        /*00c4*/ 	.word	index@(.nv.constant0.triton_poi_fused__native_batch_norm_legit_no_training_add_9)
        /*00c8*/ 	.short	0x0210
        /*00ca*/ 	.short	0x0040


	//----- nvinfo : EIATTR_SW_WAR
	.align		4
.L_35:
        /*00cc*/ 	.byte	0x04, 0x36
        /*00ce*/ 	.short	(.L_37 - .L_36)
.L_36:
        /*00d0*/ 	.word	0x00000008
.L_37:


//--------------------- .nv.callgraph             --------------------------
	.section	.nv.callgraph,"",@"SHT_CUDA_CALLGRAPH"
	.align	4
	.sectionentsize	8
	.align		4
        /*0000*/ 	.word	0x00000000
	.align		4
        /*0004*/ 	.word	0xffffffff
	.align		4
        /*0008*/ 	.word	0x00000000
	.align		4
        /*000c*/ 	.word	0xfffffffe
	.align		4
        /*0010*/ 	.word	0x00000000
	.align		4
        /*0014*/ 	.word	0xfffffffd
	.align		4
        /*0018*/ 	.word	0x00000000
	.align		4
        /*001c*/ 	.word	0xfffffffc


//--------------------- .nv.constant4             --------------------------
	.section	.nv.constant4,"a",@progbits
	.align	8
	.align		8
.nv.constant4:
        /*0000*/ 	.dword	_$_str
	.align		8
        /*0008*/ 	.dword	_$_str_$_2


//--------------------- .text.triton_poi_fused__native_batch_norm_legit_no_training_add_9 --------------------------
	.section	.text.triton_poi_fused__native_batch_norm_legit_no_training_add_9,"ax",@progbits
	.sectionflags	@"SHF_BARRIERS=1"
	.align	128
        .global         triton_poi_fused__native_batch_norm_legit_no_training_add_9
        .type           triton_poi_fused__native_batch_norm_legit_no_training_add_9,@function
        .size           triton_poi_fused__native_batch_norm_legit_no_training_add_9,(.L_x_1 - triton_poi_fused__native_batch_norm_legit_no_training_add_9)
        .other          triton_poi_fused__native_batch_norm_legit_no_training_add_9,@"STO_CUDA_ENTRY STV_DEFAULT"
triton_poi_fused__native_batch_norm_legit_no_training_add_9:
.text.triton_poi_fused__native_batch_norm_legit_no_training_add_9:
[----:B------:R-:W0:Y:S01]  /*0000*/  LDC R1, c[0x0][0x28] ;  /* 0x00000a00ff017b82 */ /* 0x000e220000000800 */
[----:B------:R-:W1:Y:S07]  /*0010*/  S2R R2, SR_TID.X ;  /* 0x0000000000027919 */ /* 0x000e6e0000002100 */
[----:B------:R-:W2:Y:S01]  /*0020*/  LDC.64 R28, c[0x0][0x220] ;  /* 0x00008800ff1c7b82 */ /* 0x000ea20000000a00 */
[----:B------:R-:W-:Y:S02]  /*0030*/  CS2R R6, SRZ ;  /* 0x0000000000067805 */ /* 0x000fe4000001ff00 */
[----:B------:R-:W-:Y:S01]  /*0040*/  CS2R R12, SRZ ;  /* 0x00000000000c7805 */ /* 0x000fe2000001ff00 */
[----:B------:R-:W3:Y:S01]  /*0050*/  S2R R0, SR_CTAID.X ;  /* 0x0000000000007919 */ /* 0x000ee20000002500 */
[----:B------:R-:W-:-:S02]  /*0060*/  CS2R R14, SRZ ;  /* 0x00000000000e7805 */ /* 0x000fc4000001ff00 */
[----:B------:R-:W-:Y:S02]  /*0070*/  CS2R R8, SRZ ;  /* 0x0000000000087805 */ /* 0x000fe4000001ff00 */
[----:B------:R-:W-:Y:S01]  /*0080*/  CS2R R10, SRZ ;  /* 0x00000000000a7805 */ /* 0x000fe2000001ff00 */
[----:B------:R-:W4:Y:S01]  /*0090*/  S2R R32, SR_CTAID.Y ;  /* 0x0000000000207919 */ /* 0x000f220000002600 */
[----:B------:R-:W5:Y:S01]  /*00a0*/  LDC.64 R16, c[0x0][0x218] ;  /* 0x00008600ff107b82 */ /* 0x000f620000000a00 */
[----:B------:R-:W-:-:S07]  /*00b0*/  ULDC.64 UR6, c[0x0][0x208] ;  /* 0x0000820000067ab9 */ /* 0x000fce0000000a00 */
[----:B------:R-:W5:Y:S01]  /*00c0*/  LDC.64 R20, c[0x0][0x228] ;  /* 0x00008a00ff147b82 */ /* 0x000f620000000a00 */
[----:B------:R-:W-:-:S07]  /*00d0*/  CS2R R18, SRZ ;  /* 0x0000000000127805 */ /* 0x000fce000001ff00 */
[----:B------:R-:W5:Y:S01]  /*00e0*/  LDC.64 R36, c[0x0][0x210] ;  /* 0x00008400ff247b82 */ /* 0x000f620000000a00 */
[----:B-1----:R-:W-:Y:S01]  /*00f0*/  SHF.R.U32.HI R4, RZ, 0x2, R2 ;  /* 0x00000002ff047819 */ /* 0x002fe20000011602 */
[----:B------:R-:W-:-:S06]  /*0100*/  IMAD.SHL.U32 R5, R2, 0x4, RZ ;  /* 0x0000000402057824 */ /* 0x000fcc00078e00ff */
[----:B------:R-:W1:Y:S01]  /*0110*/  LDC.64 R34, c[0x0][0x230] ;  /* 0x00008c00ff227b82 */ /* 0x000e620000000a00 */
[----:B---3--:R-:W-:Y:S01]  /*0120*/  IMAD.SHL.U32 R0, R0, 0x10, RZ ;  /* 0x0000001000007824 */ /* 0x008fe200078e00ff */
[----:B------:R-:W-:Y:S02]  /*0130*/  SGXT.U32 R4, R4, 0x5 ;  /* 0x000000050404781a */ /* 0x000fe40000000000 */
[----:B----4-:R-:W-:Y:S02]  /*0140*/  SHF.L.U32 R3, R32, 0x6, RZ ;  /* 0x0000000620037819 */ /* 0x010fe400000006ff */
[----:B------:R-:W-:Y:S02]  /*0150*/  LOP3.LUT R5, R0, 0xc, R5, 0xf8, !PT ;  /* 0x0000000c00057812 */ /* 0x000fe400078ef805 */
[----:B------:R-:W-:Y:S02]  /*0160*/  LOP3.LUT R3, R3, R4, RZ, 0xfc, !PT ;  /* 0x0000000403037212 */ /* 0x000fe400078efcff */
[C---:B------:R-:W-:Y:S01]  /*0170*/  ISETP.GE.AND P3, PT, R5.reuse, 0x10, PT ;  /* 0x000000100500780c */ /* 0x040fe20003f66270 */
[----:B--2---:R-:W-:Y:S01]  /*0180*/  IMAD.WIDE R28, R5, 0x4, R28 ;  /* 0x00000004051c7825 */ /* 0x004fe200078e021c */
[----:B------:R-:W-:-:S02]  /*0190*/  LEA R31, R3, R5, 0x4 ;  /* 0x00000005031f7211 */ /* 0x000fc400078e20ff */
[----:B------:R-:W-:Y:S02]  /*01a0*/  CS2R R4, SRZ ;  /* 0x0000000000047805 */ /* 0x000fe4000001ff00 */
[----:B------:R-:W-:Y:S01]  /*01b0*/  SHF.L.U32 R3, R2, 0x2, RZ ;  /* 0x0000000202037819 */ /* 0x000fe200000006ff */
[----:B------:R-:W-:-:S03]  /*01c0*/  VIADD R25, R31, 0x200 ;  /* 0x000002001f197836 */ /* 0x000fc60000000000 */
[----:B------:R-:W-:Y:S01]  /*01d0*/  LOP3.LUT R33, R0, 0xc, R3, 0xf8, !PT ;  /* 0x0000000c00217812 */ /* 0x000fe200078ef803 */
[----:B-----5:R-:W-:-:S04]  /*01e0*/  IMAD.WIDE R22, R31, 0x4, R16 ;  /* 0x000000041f167825 */ /* 0x020fc800078e0210 */
[----:B------:R-:W-:Y:S01]  /*01f0*/  IMAD.WIDE R26, R25, 0x4, R16 ;  /* 0x00000004191a7825 */ /* 0x000fe200078e0210 */
[----:B------:R-:W-:Y:S01]  /*0200*/  CS2R R16, SRZ ;  /* 0x0000000000107805 */ /* 0x000fe2000001ff00 */
[----:B------:R-:W2:Y:S04]  /*0210*/  @!P3 LDG.E.EL.128 R12, desc[UR6][R22.64] ;  /* 0x00000006160cb981 */ /* 0x000ea8000c2e1d00 */
[----:B------:R3:W4:Y:S04]  /*0220*/  @!P3 LDG.E.EL.128 R4, desc[UR6][R26.64] ;  /* 0x000000061a04b981 */ /* 0x000728000c2e1d00 */
[----:B------:R5:W2:Y:S01]  /*0230*/  @!P3 LDG.E.EL.128 R8, desc[UR6][R28.64] ;  /* 0x000000061c08b981 */ /* 0x000aa2000c2e1d00 */
[----:B0--3--:R-:W-:-:S05]  /*0240*/  IMAD.WIDE R26, R33, 0x4, R20 ;  /* 0x00000004211a7825 */ /* 0x009fca00078e0214 */
[----:B------:R0:W3:Y:S01]  /*0250*/  @!P3 LDG.E.EL.128 R16, desc[UR6][R26.64] ;  /* 0x000000061a10b981 */ /* 0x0000e2000c2e1d00 */
[----:B------:R-:W-:Y:S02]  /*0260*/  CS2R R20, SRZ ;  /* 0x0000000000147805 */ /* 0x000fe4000001ff00 */
[----:B------:R-:W-:Y:S01]  /*0270*/  CS2R R22, SRZ ;  /* 0x0000000000167805 */ /* 0x000fe2000001ff00 */
[----:B------:R-:W-:Y:S01]  /*0280*/  IMAD.WIDE R30, R31, 0x4, R36 ;  /* 0x000000041f1e7825 */ /* 0x000fe200078e0224 */
[----:B-----5:R-:W-:-:S04]  /*0290*/  CS2R R28, SRZ ;  /* 0x00000000001c7805 */ /* 0x020fc8000001ff00 */
[----:B------:R5:W3:Y:S01]  /*02a0*/  @!P3 LDG.E.EL.128 R20, desc[UR6][R30.64] ;  /* 0x000000061e14b981 */ /* 0x000ae2000c2e1d00 */
[----:B-1----:R-:W-:Y:S01]  /*02b0*/  IMAD.WIDE R34, R33, 0x4, R34 ;  /* 0x0000000421227825 */ /* 0x002fe200078e0222 */
[----:B0-----:R-:W-:-:S03]  /*02c0*/  CS2R R26, SRZ ;  /* 0x00000000001a7805 */ /* 0x001fc6000001ff00 */
[----:B------:R-:W-:Y:S01]  /*02d0*/  IMAD.WIDE R36, R25, 0x4, R36 ;  /* 0x0000000419247825 */ /* 0x000fe200078e0224 */
[----:B------:R-:W-:Y:S02]  /*02e0*/  CS2R R24, SRZ ;  /* 0x0000000000187805 */ /* 0x000fe4000001ff00 */
[----:B-----5:R-:W-:-:S04]  /*02f0*/  CS2R R30, SRZ ;  /* 0x00000000001e7805 */ /* 0x020fc8000001ff00 */
[----:B------:R-:W5:Y:S04]  /*0300*/  @!P3 LDG.E.EL.128 R24, desc[UR6][R36.64] ;  /* 0x000000062418b981 */ /* 0x000f68000c2e1d00 */
[----:B------:R0:W5:Y:S01]  /*0310*/  @!P3 LDG.E.EL.128 R28, desc[UR6][R34.64] ;  /* 0x00000006221cb981 */ /* 0x000162000c2e1d00 */
[C---:B--2---:R-:W-:Y:S01]  /*0320*/  FADD R15, -R11.reuse, R15 ;  /* 0x0000000f0b0f7221 */ /* 0x044fe20000000100 */
[----:B----4-:R-:W-:Y:S01]  /*0330*/  FADD R11, -R11, R7 ;  /* 0x000000070b0b7221 */ /* 0x010fe20000000100 */
[----:B---3--:R-:W-:Y:S01]  /*0340*/  FADD R7, R16, 9.9999997473787516356e-06 ;  /* 0x3727c5ac10077421 */ /* 0x008fe20000000000 */
[----:B------:R-:W-:Y:S01]  /*0350*/  FADD R17, R17, 9.9999997473787516356e-06 ;  /* 0x3727c5ac11117421 */ /* 0x000fe20000000000 */
[----:B------:R-:W-:Y:S02]  /*0360*/  FADD R18, R18, 9.9999997473787516356e-06 ;  /* 0x3727c5ac12127421 */ /* 0x000fe40000000000 */
[----:B0-----:R-:W0:Y:S08]  /*0370*/  MUFU.SQRT R34, R7 ;  /* 0x0000000700227308 */ /* 0x001e300000002000 */
[----:B------:R-:W1:Y:S08]  /*0380*/  MUFU.SQRT R36, R17 ;  /* 0x0000001100247308 */ /* 0x000e700000002000 */
[----:B------:R-:W2:Y:S01]  /*0390*/  MUFU.SQRT R16, R18 ;  /* 0x0000001200107308 */ /* 0x000ea20000002000 */
[----:B0-----:R-:W-:-:S02]  /*03a0*/  FSETP.GT.AND P0, PT, R34, 8.50705917302346158658e+37, PT ;  /* 0x7e8000002200780b */ /* 0x001fc40003f04000 */
[----:B------:R-:W-:Y:S02]  /*03b0*/  FSETP.GEU.AND P4, PT, R34, 1.175494350822287508e-38, PT ;  /* 0x008000002200780b */ /* 0x000fe40003f8e000 */
[C---:B-1----:R-:W-:Y:S02]  /*03c0*/  FSETP.GT.AND P1, PT, R36.reuse, 8.50705917302346158658e+37, PT ;  /* 0x7e8000002400780b */ /* 0x042fe40003f24000 */
[----:B------:R-:W-:Y:S02]  /*03d0*/  FSETP.GEU.AND P5, PT, R36, 1.175494350822287508e-38, PT ;  /* 0x008000002400780b */ /* 0x000fe40003fae000 */
[C---:B--2---:R-:W-:Y:S02]  /*03e0*/  FSETP.GT.AND P2, PT, R16.reuse, 8.50705917302346158658e+37, PT ;  /* 0x7e8000001000780b */ /* 0x044fe40003f44000 */
[----:B------:R-:W-:-:S03]  /*03f0*/  FSETP.GEU.AND P6, PT, R16, 1.175494350822287508e-38, PT ;  /* 0x008000001000780b */ /* 0x000fc60003fce000 */
[----:B------:R-:W-:Y:S01]  /*0400*/  @P0 FMUL R34, R34, 0.25 ;  /* 0x3e80000022220820 */ /* 0x000fe20000400000 */
[----:B------:R-:W-:-:S03]  /*0410*/  FADD R14, -R10, R14 ;  /* 0x0000000e0a0e7221 */ /* 0x000fc60000000100 */
[----:B------:R-:W-:Y:S01]  /*0420*/  @P1 FMUL R36, R36, 0.25 ;  /* 0x3e80000024241820 */ /* 0x000fe20000400000 */
[----:B------:R-:W-:Y:S01]  /*0430*/  FADD R10, -R10, R6 ;  /* 0x000000060a0a7221 */ /* 0x000fe20000000100 */
[----:B------:R-:W-:Y:S01]  /*0440*/  @!P4 FMUL R34, R34, 16777216 ;  /* 0x4b8000002222c820 */ /* 0x000fe20000400000 */
[----:B------:R-:W0:Y:S01]  /*0450*/  LDC.64 R6, c[0x0][0x238] ;  /* 0x00008e00ff067b82 */ /* 0x000e220000000a00 */
[----:B------:R-:W-:Y:S01]  /*0460*/  @!P5 FMUL R36, R36, 16777216 ;  /* 0x4b8000002424d820 */ /* 0x000fe20000400000 */
[----:B------:R-:W-:-:S03]  /*0470*/  @P2 FMUL R16, R16, 0.25 ;  /* 0x3e80000010102820 */ /* 0x000fc60000400000 */
[----:B------:R-:W1:Y:S01]  /*0480*/  MUFU.RCP R34, R34 ;  /* 0x0000002200227308 */ /* 0x000e620000001000 */
[----:B------:R-:W-:Y:S02]  /*0490*/  IMAD.MOV.U32 R18, RZ, RZ, 0x3e800000 ;  /* 0x3e800000ff127424 */ /* 0x000fe400078e00ff */
[----:B------:R-:W-:Y:S01]  /*04a0*/  @!P6 FMUL R16, R16, 16777216 ;  /* 0x4b8000001010e820 */ /* 0x000fe20000400000 */
[C---:B------:R-:W-:Y:S01]  /*04b0*/  FADD R13, -R9.reuse, R13 ;  /* 0x0000000d090d7221 */ /* 0x040fe20000000100 */
[----:B------:R-:W-:-:S03]  /*04c0*/  FADD R17, -R9, R5 ;  /* 0x0000000509117221 */ /* 0x000fc60000000100 */
[----:B------:R-:W2:Y:S01]  /*04d0*/  MUFU.RCP R36, R36 ;  /* 0x0000002400247308 */ /* 0x000ea20000001000 */
[----:B------:R-:W-:Y:S01]  /*04e0*/  FSEL R9, R18, 1, P0 ;  /* 0x3f80000012097808 */ /* 0x000fe20000000000 */
[C---:B------:R-:W-:Y:S01]  /*04f0*/  FADD R5, -R8.reuse, R12 ;  /* 0x0000000c08057221 */ /* 0x040fe20000000100 */
[----:B------:R-:W-:-:S05]  /*0500*/  FADD R4, -R8, R4 ;  /* 0x0000000408047221 */ /* 0x000fca0000000100 */
[----:B------:R-:W3:Y:S01]  /*0510*/  MUFU.RCP R35, R16 ;  /* 0x0000001000237308 */ /* 0x000ee20000001000 */
[C---:B------:R-:W-:Y:S01]  /*0520*/  FSEL R37, R18.reuse, 1, P1 ;  /* 0x3f80000012257808 */ /* 0x040fe20000800000 */
[----:B------:R-:W-:Y:S01]  /*0530*/  @!P4 FMUL R9, R9, 16777216 ;  /* 0x4b8000000909c820 */ /* 0x000fe20000400000 */
[----:B------:R-:W-:-:S03]  /*0540*/  FSEL R8, R18, 1, P2 ;  /* 0x3f80000012087808 */ /* 0x000fc60001000000 */
[----:B------:R-:W-:Y:S01]  /*0550*/  @!P5 FMUL R37, R37, 16777216 ;  /* 0x4b8000002525d820 */ /* 0x000fe20000400000 */
[----:B-1----:R-:W-:Y:S01]  /*0560*/  FMUL R9, R34, R9 ;  /* 0x0000000922097220 */ /* 0x002fe20000400000 */
[----:B------:R-:W-:Y:S02]  /*0570*/  @!P6 FMUL R8, R8, 16777216 ;  /* 0x4b8000000808e820 */ /* 0x000fe40000400000 */
[----:B--2---:R-:W-:Y:S01]  /*0580*/  FMUL R12, R36, R37 ;  /* 0x00000025240c7220 */ /* 0x004fe20000400000 */
[-C--:B------:R-:W-:Y:S01]  /*0590*/  FMUL R34, R5, R9.reuse ;  /* 0x0000000905227220 */ /* 0x080fe20000400000 */
[----:B------:R-:W-:Y:S01]  /*05a0*/  FMUL R37, R4, R9 ;  /* 0x0000000904257220 */ /* 0x000fe20000400000 */
[----:B------:R-:W-:Y:S01]  /*05b0*/  CS2R R4, SRZ ;  /* 0x0000000000047805 */ /* 0x000fe2000001ff00 */
[----:B---3--:R-:W-:Y:S01]  /*05c0*/  FMUL R35, R35, R8 ;  /* 0x0000000823237220 */ /* 0x008fe20000400000 */
[----:B0-----:R-:W-:Y:S01]  /*05d0*/  IMAD.WIDE R8, R33, 0x4, R6 ;  /* 0x0000000421087825 */ /* 0x001fe200078e0206 */
[----:B------:R-:W-:-:S06]  /*05e0*/  CS2R R6, SRZ ;  /* 0x0000000000067805 */ /* 0x000fcc000001ff00 */
[----:B------:R0:W5:Y:S01]  /*05f0*/  @!P3 LDG.E.EL.128 R4, desc[UR6][R8.64] ;  /* 0x000000060804b981 */ /* 0x000162000c2e1d00 */
[----:B------:R-:W-:-:S04]  /*0600*/  FADD R19, R19, 9.9999997473787516356e-06 ;  /* 0x3727c5ac13137421 */ /* 0x000fc80000000000 */
[----:B------:R-:W1:Y:S01]  /*0610*/  MUFU.SQRT R16, R19 ;  /* 0x0000001300107308 */ /* 0x000e620000002000 */
[----:B------:R-:W2:Y:S01]  /*0620*/  S2UR UR5, SR_CgaCtaId ;  /* 0x00000000000579c3 */ /* 0x000ea20000008800 */
[C---:B-1----:R-:W-:Y:S02]  /*0630*/  FSETP.GT.AND P0, PT, R16.reuse, 8.50705917302346158658e+37, PT ;  /* 0x7e8000001000780b */ /* 0x042fe40003f04000 */
[----:B------:R-:W-:-:S11]  /*0640*/  FSETP.GEU.AND P1, PT, R16, 1.175494350822287508e-38, PT ;  /* 0x008000001000780b */ /* 0x000fd60003f2e000 */
[----:B------:R-:W-:-:S04]  /*0650*/  @P0 FMUL R16, R16, 0.25 ;  /* 0x3e80000010100820 */ /* 0x000fc80000400000 */
[----:B------:R-:W-:-:S06]  /*0660*/  @!P1 FMUL R16, R16, 16777216 ;  /* 0x4b80000010109820 */ /* 0x000fcc0000400000 */
[----:B------:R-:W0:Y:S01]  /*0670*/  MUFU.RCP R16, R16 ;  /* 0x0000001000107308 */ /* 0x000e220000001000 */
[----:B------:R-:W-:Y:S01]  /*0680*/  FSEL R33, R18, 1, P0 ;  /* 0x3f80000012217808 */ /* 0x000fe20000000000 */
[----:B------:R-:W-:Y:S01]  /*0690*/  UMOV UR4, 0x400 ;  /* 0x0000040000047882 */ /* 0x000fe20000000000 */
[----:B------:R-:W-:Y:S01]  /*06a0*/  SHF.R.U32.HI R19, RZ, 0x2, R2 ;  /* 0x00000002ff137819 */ /* 0x000fe20000011602 */
[----:B--2---:R-:W-:Y:S02]  /*06b0*/  UPRMT UR4, UR5, 0x654, UR4 ;  /* 0x0000065405047896 */ /* 0x004fe40008000004 */
[----:B------:R-:W-:Y:S01]  /*06c0*/  @!P1 FMUL R33, R33, 16777216 ;  /* 0x4b80000021219820 */ /* 0x000fe20000400000 */
[----:B------:R-:W-:-:S03]  /*06d0*/  SGXT.U32 R19, R19, 0x5 ;  /* 0x000000051313781a */ /* 0x000fc60000000000 */
[----:B0-----:R-:W-:Y:S01]  /*06e0*/  FMUL R8, R16, R33 ;  /* 0x0000002110087220 */ /* 0x001fe20000400000 */
[-CC-:B-----5:R-:W-:Y:S01]  /*06f0*/  FFMA R9, R34, R28.reuse, R4.reuse ;  /* 0x0000001c22097223 */ /* 0x1a0fe20000000004 */
[----:B------:R-:W-:Y:S01]  /*0700*/  FFMA R37, R37, R28, R4 ;  /* 0x0000001c25257223 */ /* 0x000fe20000000004 */
[----:B------:R-:W-:-:S04]  /*0710*/  SHF.L.U32 R4, R2, 0x8, RZ ;  /* 0x0000000802047819 */ /* 0x000fc800000006ff */
[----:B------:R-:W-:-:S04]  /*0720*/  LOP3.LUT R4, R4, 0x300, RZ, 0xc0, !PT ;  /* 0x0000030004047812 */ /* 0x000fc800078ec0ff */
[C---:B------:R-:W-:Y:S02]  /*0730*/  LOP3.LUT R28, R4.reuse, R19, RZ, 0xfc, !PT ;  /* 0x00000013041c7212 */ /* 0x040fe400078efcff */
[C---:B------:R-:W-:Y:S02]  /*0740*/  LOP3.LUT R16, R4.reuse, 0x40, RZ, 0xfc, !PT ;  /* 0x0000004004107812 */ /* 0x040fe400078efcff */
[C---:B------:R-:W-:Y:S02]  /*0750*/  LOP3.LUT R18, R4.reuse, 0x80, RZ, 0xfc, !PT ;  /* 0x0000008004127812 */ /* 0x040fe400078efcff */
[C---:B------:R-:W-:Y:S02]  /*0760*/  LOP3.LUT R34, R4.reuse, 0xc0, RZ, 0xfc, !PT ;  /* 0x000000c004227812 */ /* 0x040fe400078efcff */
[----:B------:R-:W-:Y:S01]  /*0770*/  LEA.HI R19, R4, UR4, RZ, 0x1e ;  /* 0x0000000404137c11 */ /* 0x000fe2000f8ff0ff */
[----:B------:R-:W-:Y:S01]  /*0780*/  FMUL R4, R13, R12 ;  /* 0x0000000c0d047220 */ /* 0x000fe20000400000 */
[-C--:B------:R-:W-:Y:S01]  /*0790*/  FMUL R13, R14, R35.reuse ;  /* 0x000000230e0d7220 */ /* 0x080fe20000400000 */
[----:B------:R-:W-:Y:S01]  /*07a0*/  FMUL R35, R10, R35 ;  /* 0x000000230a237220 */ /* 0x000fe20000400000 */
[----:B------:R-:W-:Y:S01]  /*07b0*/  FMUL R10, R15, R8 ;  /* 0x000000080f0a7220 */ /* 0x000fe20000400000 */
[----:B------:R-:W-:Y:S01]  /*07c0*/  LEA.HI R33, R16, UR4, RZ, 0x1e ;  /* 0x0000000410217c11 */ /* 0x000fe2000f8ff0ff */
[----:B------:R-:W-:Y:S01]  /*07d0*/  FMUL R12, R17, R12 ;  /* 0x0000000c110c7220 */ /* 0x000fe20000400000 */
[----:B------:R-:W-:Y:S01]  /*07e0*/  LEA.HI R18, R18, UR4, RZ, 0x1e ;  /* 0x0000000412127c11 */ /* 0x000fe2000f8ff0ff */
[----:B------:R-:W-:Y:S01]  /*07f0*/  FFMA R4, R4, R29, R5 ;  /* 0x0000001d04047223 */ /* 0x000fe20000000005 */
[----:B------:R-:W-:Y:S01]  /*0800*/  FFMA R13, R13, R30, R6 ;  /* 0x0000001e0d0d7223 */ /* 0x000fe20000000006 */
[----:B------:R-:W-:Y:S01]  /*0810*/  LEA.HI R34, R34, UR4, RZ, 0x1e ;  /* 0x0000000422227c11 */ /* 0x000fe2000f8ff0ff */
[----:B------:R-:W-:Y:S01]  /*0820*/  FMUL R8, R11, R8 ;  /* 0x000000080b087220 */ /* 0x000fe20000400000 */
[----:B------:R-:W-:Y:S01]  /*0830*/  FFMA R10, R10, R31, R7 ;  /* 0x0000001f0a0a7223 */ /* 0x000fe20000000007 */
[----:B------:R-:W-:-:S02]  /*0840*/  IMAD R19, R28, 0x4, R19 ;  /* 0x000000041c137824 */ /* 0x000fc400078e0213 */
[----:B------:R-:W-:Y:S01]  /*0850*/  FADD R20, R9, R20 ;  /* 0x0000001409147221 */ /* 0x000fe20000000000 */
[----:B------:R-:W-:Y:S01]  /*0860*/  LEA R16, R28, R33, 0x2 ;  /* 0x000000211c107211 */ /* 0x000fe200078e10ff */
[----:B------:R-:W-:Y:S01]  /*0870*/  FFMA R12, R12, R29, R5 ;  /* 0x0000001d0c0c7223 */ /* 0x000fe20000000005 */
[----:B------:R-:W-:Y:S01]  /*0880*/  FADD R21, R4, R21 ;  /* 0x0000001504157221 */ /* 0x000fe20000000000 */
[C---:B------:R-:W-:Y:S02]  /*0890*/  IMAD R18, R28.reuse, 0x4, R18 ;  /* 0x000000041c127824 */ /* 0x040fe400078e0212 */
[----:B------:R-:W-:Y:S01]  /*08a0*/  FFMA R35, R35, R30, R6 ;  /* 0x0000001e23237223 */ /* 0x000fe20000000006 */
[----:B------:R-:W-:Y:S01]  /*08b0*/  FADD R13, R13, R22 ;  /* 0x000000160d0d7221 */ /* 0x000fe20000000000 */
[----:B------:R-:W-:Y:S01]  /*08c0*/  LEA R28, R28, R34, 0x2 ;  /* 0x000000221c1c7211 */ /* 0x000fe200078e10ff */
[----:B------:R-:W-:Y:S01]  /*08d0*/  FFMA R8, R8, R31, R7 ;  /* 0x0000001f08087223 */ /* 0x000fe20000000007 */
[----:B------:R-:W-:Y:S01]  /*08e0*/  FADD R23, R10, R23 ;  /* 0x000000170a177221 */ /* 0x000fe20000000000 */
[----:B------:R-:W-:Y:S01]  /*08f0*/  FADD R24, R37, R24 ;  /* 0x0000001825187221 */ /* 0x000fe20000000000 */
[----:B------:R-:W-:Y:S01]  /*0900*/  FADD R25, R12, R25 ;  /* 0x000000190c197221 */ /* 0x000fe20000000000 */
[----:B------:R-:W-:Y:S01]  /*0910*/  STS [R19], R20 ;  /* 0x0000001413007388 */ /* 0x000fe20000000800 */
[----:B------:R-:W-:Y:S01]  /*0920*/  FADD R35, R35, R26 ;  /* 0x0000001a23237221 */ /* 0x000fe20000000000 */
[----:B------:R-:W-:-:S02]  /*0930*/  FADD R27, R8, R27 ;  /* 0x0000001b081b7221 */ /* 0x000fc40000000000 */
[----:B------:R-:W-:Y:S04]  /*0940*/  STS [R16+0x100], R21 ;  /* 0x0001001510007388 */ /* 0x000fe80000000800 */
[----:B------:R0:W-:Y:S04]  /*0950*/  STS [R18+0x200], R13 ;  /* 0x0002000d12007388 */ /* 0x0001e80000000800 */
[----:B------:R-:W-:Y:S04]  /*0960*/  STS [R28+0x300], R23 ;  /* 0x000300171c007388 */ /* 0x000fe80000000800 */
[----:B------:R-:W-:Y:S04]  /*0970*/  STS [R19+0x80], R24 ;  /* 0x0000801813007388 */ /* 0x000fe80000000800 */
[----:B------:R-:W-:Y:S04]  /*0980*/  STS [R16+0x180], R25 ;  /* 0x0001801910007388 */ /* 0x000fe80000000800 */
[----:B------:R-:W-:Y:S04]  /*0990*/  STS [R18+0x280], R35 ;  /* 0x0002802312007388 */ /* 0x000fe80000000800 */
[----:B------:R-:W-:Y:S01]  /*09a0*/  STS [R28+0x380], R27 ;  /* 0x0003801b1c007388 */ /* 0x000fe20000000800 */
[C---:B------:R-:W-:Y:S01]  /*09b0*/  IMAD.SHL.U32 R10, R2.reuse, 0x4, RZ ;  /* 0x00000004020a7824 */ /* 0x040fe200078e00ff */
[----:B------:R-:W-:-:S04]  /*09c0*/  LOP3.LUT R4, R2, 0x70, RZ, 0xc0, !PT ;  /* 0x0000007002047812 */ /* 0x000fc800078ec0ff */
[----:B------:R-:W-:Y:S02]  /*09d0*/  LOP3.LUT R10, R10, 0x1fc, RZ, 0xc0, !PT ;  /* 0x000001fc0a0a7812 */ /* 0x000fe400078ec0ff */
[----:B------:R-:W-:-:S05]  /*09e0*/  IADD3 R5, R4, UR4, RZ ;  /* 0x0000000404057c10 */ /* 0x000fca000fffe0ff */
[----:B------:R-:W-:Y:S01]  /*09f0*/  IMAD R5, R10, 0x4, R5 ;  /* 0x000000040a057824 */ /* 0x000fe200078e0205 */
[----:B------:R-:W-:Y:S01]  /*0a00*/  BAR.SYNC.DEFER_BLOCKING 0x0 ;  /* 0x0000000000007b1d */ /* 0x000fe20000010000 */
[----:B------:R-:W-:Y:S02]  /*0a10*/  SHF.L.U32 R8, R32, 0x6, RZ ;  /* 0x0000000620087819 */ /* 0x000fe400000006ff */
[----:B------:R-:W-:Y:S02]  /*0a20*/  SHF.R.S32.HI R12, RZ, 0x19, R32 ;  /* 0x00000019ff0c7819 */ /* 0x000fe40000011420 */
[----:B------:R-:W-:Y:S02]  /*0a30*/  LOP3.LUT R3, R8, 0x3c, R3, 0xf8, !PT ;  /* 0x0000003c08037812 */ /* 0x000fe400078ef803 */
[----:B------:R-:W-:Y:S01]  /*0a40*/  SGXT R12, R12, 0x1 ;  /* 0x000000010c0c781a */ /* 0x000fe20000000200 */
[----:B------:R-:W1:Y:S01]  /*0a50*/  LDC.64 R8, c[0x0][0x240] ;  /* 0x00009000ff087b82 */ /* 0x000e620000000a00 */
[----:B------:R-:W-:-:S02]  /*0a60*/  SHF.R.U32.HI R11, RZ, 0x4, R2 ;  /* 0x00000004ff0b7819 */ /* 0x000fc40000011602 */
[----:B------:R-:W-:Y:S01]  /*0a70*/  LEA.HI R12, R12, R3, RZ, 0x8 ;  /* 0x000000030c0c7211 */ /* 0x000fe200078f40ff */
[----:B------:R-:W2:Y:S01]  /*0a80*/  LDS.128 R4, [R5] ;  /* 0x0000000005047984 */ /* 0x000ea20000000c00 */
[----:B------:R-:W-:-:S03]  /*0a90*/  SGXT.U32 R11, R11, 0x3 ;  /* 0x000000030b0b781a */ /* 0x000fc60000000000 */
[C---:B------:R-:W-:Y:S01]  /*0aa0*/  IMAD.SHL.U32 R2, R12.reuse, 0x10, RZ ;  /* 0x000000100c027824 */ /* 0x040fe200078e00ff */
[----:B------:R-:W-:Y:S02]  /*0ab0*/  LOP3.LUT R12, R12, 0xffffff00, RZ, 0xc0, !PT ;  /* 0xffffff000c0c7812 */ /* 0x000fe400078ec0ff */
[----:B------:R-:W-:Y:S02]  /*0ac0*/  LOP3.LUT R11, R11, R0, RZ, 0xfc, !PT ;  /* 0x000000000b0b7212 */ /* 0x000fe400078efcff */
[----:B------:R-:W-:Y:S02]  /*0ad0*/  LOP3.LUT R2, R2, 0xfffff000, RZ, 0xc0, !PT ;  /* 0xfffff00002027812 */ /* 0x000fe400078ec0ff */
[----:B------:R-:W-:Y:S02]  /*0ae0*/  LOP3.LUT R0, R11, 0x8, RZ, 0xfc, !PT ;  /* 0x000000080b007812 */ /* 0x000fe400078efcff */
[----:B0-----:R-:W-:Y:S02]  /*0af0*/  LOP3.LUT R13, R10, 0x200, RZ, 0xfc, !PT ;  /* 0x000002000a0d7812 */ /* 0x001fe400078efcff */
[----:B------:R-:W-:-:S02]  /*0b00*/  IADD3 R12, R2, R3, -R12 ;  /* 0x00000003020c7210 */ /* 0x000fc40007ffe80c */
[C---:B------:R-:W-:Y:S02]  /*0b10*/  ISETP.GE.AND P0, PT, R11.reuse, 0x10, PT ;  /* 0x000000100b00780c */ /* 0x040fe40003f06270 */
[----:B------:R-:W-:Y:S02]  /*0b20*/  ISETP.GE.AND P1, PT, R0, 0x10, PT ;  /* 0x000000100000780c */ /* 0x000fe40003f26270 */
[----:B------:R-:W-:Y:S02]  /*0b30*/  SHF.R.U32.HI R13, RZ, 0x2, R13 ;  /* 0x00000002ff0d7819 */ /* 0x000fe4000001160d */
[----:B------:R-:W-:Y:S02]  /*0b40*/  LEA R3, R11, R12, 0x8 ;  /* 0x0000000c0b037211 */ /* 0x000fe400078e40ff */
[----:B------:R-:W-:-:S03]  /*0b50*/  LOP3.LUT R13, R13, 0xf0, RZ, 0xc0, !PT ;  /* 0x000000f00d0d7812 */ /* 0x000fc600078ec0ff */
[----:B-1----:R-:W-:-:S04]  /*0b60*/  IMAD.WIDE R2, R3, 0x4, R8 ;  /* 0x0000000403027825 */ /* 0x002fc800078e0208 */
[----:B------:R-:W-:-:S05]  /*0b70*/  VIADD R13, R13, UR4 ;  /* 0x000000040d0d7c36 */ /* 0x000fca0008000000 */
[----:B------:R-:W-:Y:S01]  /*0b80*/  LEA R13, R10, R13, 0x2 ;  /* 0x0000000d0a0d7211 */ /* 0x000fe200078e10ff */
[----:B--2---:R0:W-:Y:S02]  /*0b90*/  @!P0 STG.E.128 desc[UR6][R2.64], R4 ;  /* 0x0000000402008986 */ /* 0x0041e4000c101d06 */
[----:B0-----:R-:W-:Y:S05]  /*0ba0*/  @P1 EXIT ;  /* 0x000000000000194d */ /* 0x001fea0003800000 */
[----:B0-----:R-:W0:Y:S01]  /*0bb0*/  LDS.128 R4, [R13+0x800] ;  /* 0x000800000d047984 */ /* 0x001e220000000c00 */
[----:B------:R-:W-:-:S04]  /*0bc0*/  IMAD R3, R0, 0x100, R12 ;  /* 0x0000010000037824 */ /* 0x000fc800078e020c */
[----:B------:R-:W-:-:S05]  /*0bd0*/  IMAD.WIDE R8, R3, 0x4, R8 ;  /* 0x0000000403087825 */ /* 0x000fca00078e0208 */
[----:B0-----:R-:W-:Y:S01]  /*0be0*/  STG.E.128 desc[UR6][R8.64], R4 ;  /* 0x0000000408007986 */ /* 0x001fe2000c101d06 */
[----:B------:R-:W-:Y:S05]  /*0bf0*/  EXIT ;  /* 0x000000000000794d */ /* 0x000fea0003800000 */
.L_x_0:
[----:B------:R-:W-:-:S00]  /*0c00*/  BRA `(.L_x_0) ;  /* 0xfffffffc00fc7947 */ /* 0x000fc0000383ffff */
[----:B------:R-:W-:-:S00]  /*0c10*/  NOP ;  /* 0x0000000000007918 */ /* 0x000fc00000000000 */
        /* <DEDUP_REMOVED lines=14> */
.L_x_1:


//--------------------- .nv.global.init           --------------------------
	.section	.nv.global.init,"aw",@progbits
.nv.global.init:
	.type		_$_str,@object
	.size		_$_str,(_$_str_$_2 - _$_str)
_$_str:
        /*0000*/ 	.byte	0x5f, 0x5f, 0x43, 0x55, 0x44, 0x41, 0x5f, 0x46, 0x54, 0x5a, 0x00
	.type		_$_str_$_2,@object
	.size		_$_str_$_2,(.L_1 - _$_str_$_2)
_$_str_$_2:
        /*000b*/ 	.byte	0x5f, 0x5f, 0x43, 0x55, 0x44, 0x41, 0x5f, 0x50, 0x52, 0x45, 0x43, 0x5f, 0x53, 0x51, 0x52, 0x54
        /*001b*/ 	.byte	0x00
.L_1:


//--------------------- .nv.shared.triton_poi_fused__native_batch_norm_legit_no_training_add_9 --------------------------
	.section	.nv.shared.triton_poi_fused__native_batch_norm_legit_no_training_add_9,"aw",@nobits
	.sectionflags	@""
	.align	16
	.zero		1024


//--------------------- .nv.constant0.triton_poi_fused__native_batch_norm_legit_no_training_add_9 --------------------------
	.section	.nv.constant0.triton_poi_fused__native_batch_norm_legit_no_training_add_9,"a",@progbits
	.sectionflags	@""
	.align	4
.nv.constant0.triton_poi_fused__native_batch_norm_legit_no_training_add_9:
	.zero		592
